//
// Generated by NVIDIA NVVM Compiler
//
// Compiler Build ID: CL-36424714
// Cuda compilation tools, release 13.0, V13.0.88
// Based on NVVM 20.0.0
//

.version 9.0
.target sm_100
.address_size 64

	// .globl	_Z25strongestNeighborScan_gpuPiS_S_S_S_S_ii

.visible .entry _Z25strongestNeighborScan_gpuPiS_S_S_S_S_ii(
	.param .u64 .ptr .align 1 _Z25strongestNeighborScan_gpuPiS_S_S_S_S_ii_param_0,
	.param .u64 .ptr .align 1 _Z25strongestNeighborScan_gpuPiS_S_S_S_S_ii_param_1,
	.param .u64 .ptr .align 1 _Z25strongestNeighborScan_gpuPiS_S_S_S_S_ii_param_2,
	.param .u64 .ptr .align 1 _Z25strongestNeighborScan_gpuPiS_S_S_S_S_ii_param_3,
	.param .u64 .ptr .align 1 _Z25strongestNeighborScan_gpuPiS_S_S_S_S_ii_param_4,
	.param .u64 .ptr .align 1 _Z25strongestNeighborScan_gpuPiS_S_S_S_S_ii_param_5,
	.param .u32 _Z25strongestNeighborScan_gpuPiS_S_S_S_S_ii_param_6,
	.param .u32 _Z25strongestNeighborScan_gpuPiS_S_S_S_S_ii_param_7
)
{
	.reg .pred 	%p<21>;
	.reg .b32 	%r<82>;
	.reg .b64 	%rd<73>;
	.reg .b64 	%fd<3>;

	ld.param.u64 	%rd21, [_Z25strongestNeighborScan_gpuPiS_S_S_S_S_ii_param_0];
	ld.param.u64 	%rd22, [_Z25strongestNeighborScan_gpuPiS_S_S_S_S_ii_param_1];
	ld.param.u64 	%rd23, [_Z25strongestNeighborScan_gpuPiS_S_S_S_S_ii_param_2];
	ld.param.u64 	%rd24, [_Z25strongestNeighborScan_gpuPiS_S_S_S_S_ii_param_3];
	ld.param.u64 	%rd25, [_Z25strongestNeighborScan_gpuPiS_S_S_S_S_ii_param_4];
	ld.param.u64 	%rd26, [_Z25strongestNeighborScan_gpuPiS_S_S_S_S_ii_param_5];
	ld.param.u32 	%r18, [_Z25strongestNeighborScan_gpuPiS_S_S_S_S_ii_param_6];
	ld.param.u32 	%r19, [_Z25strongestNeighborScan_gpuPiS_S_S_S_S_ii_param_7];
	cvta.to.global.u64 	%rd1, %rd26;
	cvta.to.global.u64 	%rd2, %rd25;
	cvta.to.global.u64 	%rd3, %rd23;
	cvta.to.global.u64 	%rd4, %rd22;
	cvta.to.global.u64 	%rd5, %rd24;
	cvta.to.global.u64 	%rd6, %rd21;
	mov.u32 	%r20, %ntid.x;
	mov.u32 	%r21, %nctaid.x;
	mul.lo.s32 	%r22, %r20, %r21;
	mov.u32 	%r23, %tid.x;
	mov.u32 	%r24, %ctaid.x;
	mad.lo.s32 	%r25, %r24, %r20, %r23;
	div.s32 	%r26, %r19, %r22;
	cvt.rn.f64.s32 	%fd1, %r26;
	add.f64 	%fd2, %fd1, 0d3FF0000000000000;
	cvt.rzi.s32.f64 	%r27, %fd2;
	max.u32 	%r28, %r27, 1;
	mul.lo.s32 	%r1, %r28, %r25;
	add.s32 	%r29, %r1, %r28;
	min.s32 	%r2, %r29, %r19;
	setp.ge.s32 	%p1, %r1, %r2;
	@%p1 bra 	$L__BB0_32;
	sub.s32 	%r30, %r2, %r1;
	and.b32  	%r3, %r30, 3;
	setp.eq.s32 	%p2, %r3, 0;
	mov.u32 	%r79, %r1;
	@%p2 bra 	$L__BB0_9;
	mul.wide.s32 	%rd27, %r18, 4;
	neg.s64 	%rd7, %rd27;
	neg.s32 	%r77, %r3;
	mov.u32 	%r79, %r1;
$L__BB0_3:
	.pragma "nounroll";
	mul.wide.s32 	%rd8, %r79, 4;
	add.s64 	%rd9, %rd2, %rd8;
	add.s64 	%rd10, %rd5, %rd8;
	add.s64 	%rd11, %rd3, %rd8;
	add.s64 	%rd12, %rd4, %rd8;
	setp.lt.s32 	%p3, %r79, %r18;
	@%p3 bra 	$L__BB0_7;
	add.s64 	%rd28, %rd6, %rd8;
	ld.global.u32 	%r31, [%rd28];
	add.s64 	%rd29, %rd28, %rd7;
	ld.global.u32 	%r32, [%rd29];
	setp.ne.s32 	%p4, %r31, %r32;
	@%p4 bra 	$L__BB0_7;
	ld.global.u32 	%r33, [%rd10];
	add.s64 	%rd13, %rd10, %rd7;
	ld.global.u32 	%r34, [%rd13];
	setp.gt.s32 	%p5, %r33, %r34;
	@%p5 bra 	$L__BB0_7;
	add.s64 	%rd30, %rd12, %rd7;
	ld.global.u32 	%r35, [%rd30];
	st.global.u32 	[%rd11], %r35;
	ld.global.u32 	%r36, [%rd13];
	st.global.u32 	[%rd9], %r36;
	mov.b32 	%r37, 1;
	st.global.u32 	[%rd1], %r37;
	bra.uni 	$L__BB0_8;
$L__BB0_7:
	ld.global.u32 	%r38, [%rd12];
	st.global.u32 	[%rd11], %r38;
	ld.global.u32 	%r39, [%rd10];
	st.global.u32 	[%rd9], %r39;
$L__BB0_8:
	add.s32 	%r79, %r79, 1;
	add.s32 	%r77, %r77, 1;
	setp.ne.s32 	%p6, %r77, 0;
	@%p6 bra 	$L__BB0_3;
$L__BB0_9:
	sub.s32 	%r40, %r1, %r2;
	setp.gt.u32 	%p7, %r40, -4;
	@%p7 bra 	$L__BB0_32;
	sub.s32 	%r80, %r79, %r18;
	cvt.s64.s32 	%rd48, %r18;
$L__BB0_11:
	setp.lt.s32 	%p8, %r79, %r18;
	@%p8 bra 	$L__BB0_15;
	mul.wide.s32 	%rd31, %r79, 4;
	add.s64 	%rd32, %rd6, %rd31;
	ld.global.u32 	%r41, [%rd32];
	mul.wide.s32 	%rd33, %r80, 4;
	add.s64 	%rd34, %rd6, %rd33;
	ld.global.u32 	%r42, [%rd34];
	setp.ne.s32 	%p9, %r41, %r42;
	@%p9 bra 	$L__BB0_15;
	add.s64 	%rd36, %rd5, %rd31;
	ld.global.u32 	%r43, [%rd36];
	add.s64 	%rd14, %rd5, %rd33;
	ld.global.u32 	%r44, [%rd14];
	setp.gt.s32 	%p10, %r43, %r44;
	@%p10 bra 	$L__BB0_15;
	add.s64 	%rd39, %rd4, %rd33;
	ld.global.u32 	%r45, [%rd39];
	add.s64 	%rd41, %rd3, %rd31;
	st.global.u32 	[%rd41], %r45;
	ld.global.u32 	%r46, [%rd14];
	add.s64 	%rd42, %rd2, %rd31;
	st.global.u32 	[%rd42], %r46;
	mov.b32 	%r47, 1;
	st.global.u32 	[%rd1], %r47;
	bra.uni 	$L__BB0_16;
$L__BB0_15:
	mul.wide.s32 	%rd43, %r79, 4;
	add.s64 	%rd44, %rd4, %rd43;
	ld.global.u32 	%r48, [%rd44];
	add.s64 	%rd45, %rd3, %rd43;
	st.global.u32 	[%rd45], %r48;
	add.s64 	%rd46, %rd5, %rd43;
	ld.global.u32 	%r49, [%rd46];
	add.s64 	%rd47, %rd2, %rd43;
	st.global.u32 	[%rd47], %r49;
$L__BB0_16:
	add.s32 	%r13, %r79, 1;
	setp.lt.s32 	%p11, %r13, %r18;
	cvt.s64.s32 	%rd15, %r79;
	sub.s64 	%rd49, %rd15, %rd48;
	shl.b64 	%rd50, %rd49, 2;
	add.s64 	%rd16, %rd6, %rd50;
	add.s64 	%rd17, %rd5, %rd50;
	add.s64 	%rd18, %rd4, %rd50;
	mul.wide.s32 	%rd51, %r79, 4;
	add.s64 	%rd19, %rd3, %rd51;
	add.s64 	%rd20, %rd2, %rd51;
	@%p11 bra 	$L__BB0_20;
	shl.b64 	%rd52, %rd15, 2;
	add.s64 	%rd53, %rd6, %rd52;
	ld.global.u32 	%r50, [%rd53+4];
	ld.global.u32 	%r51, [%rd16+4];
	setp.ne.s32 	%p12, %r50, %r51;
	@%p12 bra 	$L__BB0_20;
	shl.b64 	%rd54, %rd15, 2;
	add.s64 	%rd55, %rd5, %rd54;
	ld.global.u32 	%r52, [%rd55+4];
	ld.global.u32 	%r53, [%rd17+4];
	setp.gt.s32 	%p13, %r52, %r53;
	@%p13 bra 	$L__BB0_20;
	ld.global.u32 	%r54, [%rd18+4];
	st.global.u32 	[%rd19+4], %r54;
	ld.global.u32 	%r55, [%rd17+4];
	st.global.u32 	[%rd20+4], %r55;
	mov.b32 	%r56, 1;
	st.global.u32 	[%rd1], %r56;
	bra.uni 	$L__BB0_21;
$L__BB0_20:
	shl.b64 	%rd56, %rd15, 2;
	add.s64 	%rd57, %rd4, %rd56;
	ld.global.u32 	%r57, [%rd57+4];
	st.global.u32 	[%rd19+4], %r57;
	add.s64 	%rd58, %rd5, %rd56;
	ld.global.u32 	%r58, [%rd58+4];
	st.global.u32 	[%rd20+4], %r58;
$L__BB0_21:
	add.s32 	%r14, %r13, 1;
	setp.lt.s32 	%p14, %r14, %r18;
	@%p14 bra 	$L__BB0_25;
	shl.b64 	%rd59, %rd15, 2;
	add.s64 	%rd60, %rd6, %rd59;
	ld.global.u32 	%r59, [%rd60+8];
	ld.global.u32 	%r60, [%rd16+8];
	setp.ne.s32 	%p15, %r59, %r60;
	@%p15 bra 	$L__BB0_25;
	shl.b64 	%rd61, %rd15, 2;
	add.s64 	%rd62, %rd5, %rd61;
	ld.global.u32 	%r61, [%rd62+8];
	ld.global.u32 	%r62, [%rd17+8];
	setp.gt.s32 	%p16, %r61, %r62;
	@%p16 bra 	$L__BB0_25;
	ld.global.u32 	%r63, [%rd18+8];
	st.global.u32 	[%rd19+8], %r63;
	ld.global.u32 	%r64, [%rd17+8];
	st.global.u32 	[%rd20+8], %r64;
	mov.b32 	%r65, 1;
	st.global.u32 	[%rd1], %r65;
	bra.uni 	$L__BB0_26;
$L__BB0_25:
	shl.b64 	%rd63, %rd15, 2;
	add.s64 	%rd64, %rd4, %rd63;
	ld.global.u32 	%r66, [%rd64+8];
	st.global.u32 	[%rd19+8], %r66;
	add.s64 	%rd65, %rd5, %rd63;
	ld.global.u32 	%r67, [%rd65+8];
	st.global.u32 	[%rd20+8], %r67;
$L__BB0_26:
	add.s32 	%r15, %r14, 1;
	setp.lt.s32 	%p17, %r15, %r18;
	@%p17 bra 	$L__BB0_30;
	shl.b64 	%rd66, %rd15, 2;
	add.s64 	%rd67, %rd6, %rd66;
	ld.global.u32 	%r68, [%rd67+12];
	ld.global.u32 	%r69, [%rd16+12];
	setp.ne.s32 	%p18, %r68, %r69;
	@%p18 bra 	$L__BB0_30;
	shl.b64 	%rd68, %rd15, 2;
	add.s64 	%rd69, %rd5, %rd68;
	ld.global.u32 	%r70, [%rd69+12];
	ld.global.u32 	%r71, [%rd17+12];
	setp.gt.s32 	%p19, %r70, %r71;
	@%p19 bra 	$L__BB0_30;
	ld.global.u32 	%r72, [%rd18+12];
	st.global.u32 	[%rd19+12], %r72;
	ld.global.u32 	%r73, [%rd17+12];
	st.global.u32 	[%rd20+12], %r73;
	mov.b32 	%r74, 1;
	st.global.u32 	[%rd1], %r74;
	bra.uni 	$L__BB0_31;
$L__BB0_30:
	shl.b64 	%rd70, %rd15, 2;
	add.s64 	%rd71, %rd4, %rd70;
	ld.global.u32 	%r75, [%rd71+12];
	st.global.u32 	[%rd19+12], %r75;
	add.s64 	%rd72, %rd5, %rd70;
	ld.global.u32 	%r76, [%rd72+12];
	st.global.u32 	[%rd20+12], %r76;
$L__BB0_31:
	add.s32 	%r80, %r80, 4;
	add.s32 	%r79, %r15, 1;
	setp.ne.s32 	%p20, %r79, %r2;
	@%p20 bra 	$L__BB0_11;
$L__BB0_32:
	ret;

}


// ===== COMPILED SASS (sm_100) =====

	.target	sm_100

	.elftype	@"ET_EXEC"


//--------------------- .note.nv.tkinfo           --------------------------
	.section	.note.nv.tkinfo,"",@"SHT_NOTE"
	.sectionflags	@"SHF_NOTE_NV_TKINFO"
	.tkinfo
        /*0018*/ 	.word	0x00000002
        /*0030*/ 	.string	""
        /*0030*/ 	.string	"ptxas"
        /*0030*/ 	.string	"Cuda compilation tools, release 13.0, V13.0.88"
        /*0030*/ 	.string	"Build cuda_13.0.r13.0/compiler.36424714_0"
        /*0030*/ 	.string	"-arch sm_100 -m 64 "



//--------------------- .note.nv.cuinfo           --------------------------
	.section	.note.nv.cuinfo,"",@"SHT_NOTE"
	.sectionflags	@"SHF_NOTE_NV_CUINFO"
        /*0018*/ 	.short	0x0002
        /*001a*/ 	.short	0x0064
        /*001c*/ 	.short	0x0082
	.zero		2


//--------------------- .nv.info                  --------------------------
	.section	.nv.info,"",@"SHT_CUDA_INFO"
	.align	4


	//----- nvinfo : EIATTR_REGCOUNT
	.align		4
        /*0000*/ 	.byte	0x04, 0x2f
        /*0002*/ 	.short	(.L_1 - .L_0)
	.align		4
.L_0:
        /*0004*/ 	.word	index@(_Z25strongestNeighborScan_gpuPiS_S_S_S_S_ii)
        /*0008*/ 	.word	0x00000020


	//----- nvinfo : EIATTR_FRAME_SIZE
	.align		4
.L_1:
        /*000c*/ 	.byte	0x04, 0x11
        /*000e*/ 	.short	(.L_3 - .L_2)
	.align		4
.L_2:
        /*0010*/ 	.word	index@(_Z25strongestNeighborScan_gpuPiS_S_S_S_S_ii)
        /*0014*/ 	.word	0x00000000


	//----- nvinfo : EIATTR_MIN_STACK_SIZE
	.align		4
.L_3:
        /*0018*/ 	.byte	0x04, 0x12
        /*001a*/ 	.short	(.L_5 - .L_4)
	.align		4
.L_4:
        /*001c*/ 	.word	index@(_Z25strongestNeighborScan_gpuPiS_S_S_S_S_ii)
        /*0020*/ 	.word	0x00000000
.L_5:


//--------------------- .nv.compat                --------------------------
	.section	.nv.compat,"",@"SHT_CUDA_COMPAT_INFO"
	.align	4
        /*0000*/ 	.byte	0x02, 0x09, 0x00, 0x00, 0x02, 0x02, 0x01, 0x00, 0x02, 0x05, 0x05, 0x00, 0x03, 0x07, 0x01, 0x01
        /*0010*/ 	.byte	0x02, 0x03, 0x00, 0x00, 0x02, 0x06, 0x01, 0x00, 0x04, 0x0b, 0x08, 0x00, 0x01, 0x00, 0x00, 0x00
        /*0020*/ 	.byte	0x00, 0x00, 0x00, 0x00


//--------------------- .nv.info._Z25strongestNeighborScan_gpuPiS_S_S_S_S_ii --------------------------
	.section	.nv.info._Z25strongestNeighborScan_gpuPiS_S_S_S_S_ii,"",@"SHT_CUDA_INFO"
	.sectionflags	@""
	.align	4


	//----- nvinfo : EIATTR_CUDA_API_VERSION
	.align		4
        /*0000*/ 	.byte	0x04, 0x37
        /*0002*/ 	.short	(.L_7 - .L_6)
.L_6:
        /*0004*/ 	.word	0x00000082


	//----- nvinfo : EIATTR_KPARAM_INFO
	.align		4
.L_7:
        /*0008*/ 	.byte	0x04, 0x17
        /*000a*/ 	.short	(.L_9 - .L_8)
.L_8:
        /*000c*/ 	.word	0x00000000
        /*0010*/ 	.short	0x0007
        /*0012*/ 	.short	0x0034
        /*0014*/ 	.byte	0x00, 0xf0, 0x11, 0x00


	//----- nvinfo : EIATTR_KPARAM_INFO
	.align		4
.L_9:
        /*0018*/ 	.byte	0x04, 0x17
        /*001a*/ 	.short	(.L_11 - .L_10)
.L_10:
        /*001c*/ 	.word	0x00000000
        /*0020*/ 	.short	0x0006
        /*0022*/ 	.short	0x0030
        /*0024*/ 	.byte	0x00, 0xf0, 0x11, 0x00


	//----- nvinfo : EIATTR_KPARAM_INFO
	.align		4
.L_11:
        /*0028*/ 	.byte	0x04, 0x17
        /*002a*/ 	.short	(.L_13 - .L_12)
.L_12:
        /*002c*/ 	.word	0x00000000
        /*0030*/ 	.short	0x0005
        /*0032*/ 	.short	0x0028
        /*0034*/ 	.byte	0x00, 0xf5, 0x21, 0x00


	//----- nvinfo : EIATTR_KPARAM_INFO
	.align		4
.L_13:
        /*0038*/ 	.byte	0x04, 0x17
        /*003a*/ 	.short	(.L_15 - .L_14)
.L_14:
        /*003c*/ 	.word	0x00000000
        /*0040*/ 	.short	0x0004
        /*0042*/ 	.short	0x0020
        /*0044*/ 	.byte	0x00, 0xf5, 0x21, 0x00


	//----- nvinfo : EIATTR_KPARAM_INFO
	.align		4
.L_15:
        /*0048*/ 	.byte	0x04, 0x17
        /*004a*/ 	.short	(.L_17 - .L_16)
.L_16:
        /*004c*/ 	.word	0x00000000
        /*0050*/ 	.short	0x0003
        /*0052*/ 	.short	0x0018
        /*0054*/ 	.byte	0x00, 0xf5, 0x21, 0x00


	//----- nvinfo : EIATTR_KPARAM_INFO
	.align		4
.L_17:
        /*0058*/ 	.byte	0x04, 0x17
        /*005a*/ 	.short	(.L_19 - .L_18)
.L_18:
        /*005c*/ 	.word	0x00000000
        /*0060*/ 	.short	0x0002
        /*0062*/ 	.short	0x0010
        /*0064*/ 	.byte	0x00, 0xf5, 0x21, 0x00


	//----- nvinfo : EIATTR_KPARAM_INFO
	.align		4
.L_19:
        /*0068*/ 	.byte	0x04, 0x17
        /*006a*/ 	.short	(.L_21 - .L_20)
.L_20:
        /*006c*/ 	.word	0x00000000
        /*0070*/ 	.short	0x0001
        /*0072*/ 	.short	0x0008
        /*0074*/ 	.byte	0x00, 0xf5, 0x21, 0x00


	//----- nvinfo : EIATTR_KPARAM_INFO
	.align		4
.L_21:
        /*0078*/ 	.byte	0x04, 0x17
        /*007a*/ 	.short	(.L_23 - .L_22)
.L_22:
        /*007c*/ 	.word	0x00000000
        /*0080*/ 	.short	0x0000
        /*0082*/ 	.short	0x0000
        /*0084*/ 	.byte	0x00, 0xf5, 0x21, 0x00


	//----- nvinfo : EIATTR_SPARSE_MMA_MASK
	.align		4
.L_23:
        /*0088*/ 	.byte	0x03, 0x50
        /*008a*/ 	.short	0x0000


	//----- nvinfo : EIATTR_MAXREG_COUNT
	.align		4
        /*008c*/ 	.byte	0x03, 0x1b
        /*008e*/ 	.short	0x00ff


	//----- nvinfo : EIATTR_MERCURY_ISA_VERSION
	.align		4
        /*0090*/ 	.byte	0x03, 0x5f
        /*0092*/ 	.short	0x0101


	//----- nvinfo : EIATTR_VRC_CTA_INIT_COUNT
	.align		4
        /*0094*/ 	.byte	0x02, 0x4a
	.zero		1
	.zero		1


	//----- nvinfo : EIATTR_EXIT_INSTR_OFFSETS
	.align		4
        /*0098*/ 	.byte	0x04, 0x1c
        /*009a*/ 	.short	(.L_25 - .L_24)


	//   ....[0]....
.L_24:
        /*009c*/ 	.word	0x00000280


	//   ....[1]....
        /*00a0*/ 	.word	0x00000670


	//   ....[2]....
        /*00a4*/ 	.word	0x000011d0


	//----- nvinfo : EIATTR_CRS_STACK_SIZE
	.align		4
.L_25:
        /*00a8*/ 	.byte	0x04, 0x1e
        /*00aa*/ 	.short	(.L_27 - .L_26)
.L_26:
        /*00ac*/ 	.word	0x00000000


	//----- nvinfo : EIATTR_CBANK_PARAM_SIZE
	.align		4
.L_27:
        /*00b0*/ 	.byte	0x03, 0x19
        /*00b2*/ 	.short	0x0038


	//----- nvinfo : EIATTR_PARAM_CBANK
	.align		4
        /*00b4*/ 	.byte	0x04, 0x0a
        /*00b6*/ 	.short	(.L_29 - .L_28)
	.align		4
.L_28:
        /*00b8*/ 	.word	index@(.nv.constant0._Z25strongestNeighborScan_gpuPiS_S_S_S_S_ii)
        /*00bc*/ 	.short	0x0380
        /*00be*/ 	.short	0x0038


	//----- nvinfo : EIATTR_SW_WAR
	.align		4
.L_29:
        /*00c0*/ 	.byte	0x04, 0x36
        /*00c2*/ 	.short	(.L_31 - .L_30)
.L_30:
        /*00c4*/ 	.word	0x00000008
.L_31:


//--------------------- .nv.callgraph             --------------------------
	.section	.nv.callgraph,"",@"SHT_CUDA_CALLGRAPH"
	.align	4
	.sectionentsize	8
	.align		4
        /*0000*/ 	.word	0x00000000
	.align		4
        /*0004*/ 	.word	0xffffffff
	.align		4
        /*0008*/ 	.word	0x00000000
	.align		4
        /*000c*/ 	.word	0xfffffffe
	.align		4
        /*0010*/ 	.word	0x00000000
	.align		4
        /*0014*/ 	.word	0xfffffffd
	.align		4
        /*0018*/ 	.word	0x00000000
	.align		4
        /*001c*/ 	.word	0xfffffffc


//--------------------- .text._Z25strongestNeighborScan_gpuPiS_S_S_S_S_ii --------------------------
	.section	.text._Z25strongestNeighborScan_gpuPiS_S_S_S_S_ii,"ax",@progbits
	.align	128
        .global         _Z25strongestNeighborScan_gpuPiS_S_S_S_S_ii
        .type           _Z25strongestNeighborScan_gpuPiS_S_S_S_S_ii,@function
        .size           _Z25strongestNeighborScan_gpuPiS_S_S_S_S_ii,(.L_x_25 - _Z25strongestNeighborScan_gpuPiS_S_S_S_S_ii)
        .other          _Z25strongestNeighborScan_gpuPiS_S_S_S_S_ii,@"STO_CUDA_ENTRY STV_DEFAULT"
_Z25strongestNeighborScan_gpuPiS_S_S_S_S_ii:
.text._Z25strongestNeighborScan_gpuPiS_S_S_S_S_ii:
[----:B------:R-:W-:Y:S01]  /*0000*/  LDC R1, c[0x0][0x37c] ;  /* 0x0000df00ff017b82 */ /* 0x000fe20000000800 */
[----:B------:R-:W0:Y:S07]  /*0010*/  LDCU UR4, c[0x0][0x360] ;  /* 0x00006c00ff0477ac */ /* 0x000e2e0008000800 */
[----:B------:R-:W0:Y:S01]  /*0020*/  LDC R0, c[0x0][0x370] ;  /* 0x0000dc00ff007b82 */ /* 0x000e220000000800 */
[----:B------:R-:W1:Y:S07]  /*0030*/  S2R R28, SR_TID.X ;  /* 0x00000000001c7919 */ /* 0x000e6e0000002100 */
[----:B------:R-:W2:Y:S01]  /*0040*/  LDC R11, c[0x0][0x3b4] ;  /* 0x0000ed00ff0b7b82 */ /* 0x000ea20000000800 */
[----:B0-----:R-:W-:-:S05]  /*0050*/  IMAD R0, R0, UR4, RZ ;  /* 0x0000000400007c24 */ /* 0x001fca000f8e02ff */
[-C--:B------:R-:W-:Y:S02]  /*0060*/  IABS R5, R0.reuse ;  /* 0x0000000000057213 */ /* 0x080fe40000000000 */
[----:B------:R-:W-:Y:S02]  /*0070*/  IABS R9, R0 ;  /* 0x0000000000097213 */ /* 0x000fe40000000000 */
[----:B------:R-:W0:Y:S01]  /*0080*/  I2F.RP R4, R5 ;  /* 0x0000000500047306 */ /* 0x000e220000209400 */
[----:B--2---:R-:W-:-:S07]  /*0090*/  IABS R8, R11 ;  /* 0x0000000b00087213 */ /* 0x004fce0000000000 */
[----:B0-----:R-:W0:Y:S02]  /*00a0*/  MUFU.RCP R4, R4 ;  /* 0x0000000400047308 */ /* 0x001e240000001000 */
[----:B0-----:R-:W-:Y:S02]  /*00b0*/  VIADD R2, R4, 0xffffffe ;  /* 0x0ffffffe04027836 */ /* 0x001fe40000000000 */
[----:B------:R-:W-:-:S04]  /*00c0*/  IMAD.MOV R4, RZ, RZ, -R9 ;  /* 0x000000ffff047224 */ /* 0x000fc800078e0a09 */
[----:B------:R0:W2:Y:S01]  /*00d0*/  F2I.FTZ.U32.TRUNC.NTZ R3, R2 ;  /* 0x0000000200037305 */ /* 0x0000a2000021f000 */
[----:B------:R-:W1:Y:S01]  /*00e0*/  S2R R9, SR_CTAID.X ;  /* 0x0000000000097919 */ /* 0x000e620000002500 */
[----:B0-----:R-:W-:Y:S02]  /*00f0*/  IMAD.MOV.U32 R2, RZ, RZ, RZ ;  /* 0x000000ffff027224 */ /* 0x001fe400078e00ff */
[----:B--2---:R-:W-:-:S04]  /*0100*/  IMAD.MOV R6, RZ, RZ, -R3 ;  /* 0x000000ffff067224 */ /* 0x004fc800078e0a03 */
[----:B------:R-:W-:Y:S02]  /*0110*/  IMAD R7, R6, R5, RZ ;  /* 0x0000000506077224 */ /* 0x000fe400078e02ff */
[----:B------:R-:W-:Y:S02]  /*0120*/  IMAD.MOV.U32 R6, RZ, RZ, R8 ;  /* 0x000000ffff067224 */ /* 0x000fe400078e0008 */
[----:B------:R-:W-:-:S06]  /*0130*/  IMAD.HI.U32 R3, R3, R7, R2 ;  /* 0x0000000703037227 */ /* 0x000fcc00078e0002 */
[----:B------:R-:W-:-:S04]  /*0140*/  IMAD.HI.U32 R3, R3, R6, RZ ;  /* 0x0000000603037227 */ /* 0x000fc800078e00ff */
[----:B------:R-:W-:Y:S02]  /*0150*/  IMAD R2, R3, R4, R6 ;  /* 0x0000000403027224 */ /* 0x000fe400078e0206 */
[----:B-1----:R-:W-:-:S03]  /*0160*/  IMAD R28, R9, UR4, R28 ;  /* 0x00000004091c7c24 */ /* 0x002fc6000f8e021c */
[----:B------:R-:W-:-:S13]  /*0170*/  ISETP.GT.U32.AND P1, PT, R5, R2, PT ;  /* 0x000000020500720c */ /* 0x000fda0003f24070 */
[----:B------:R-:W-:Y:S02]  /*0180*/  @!P1 IMAD.IADD R2, R2, 0x1, -R5 ;  /* 0x0000000102029824 */ /* 0x000fe400078e0a05 */
[----:B------:R-:W-:Y:S01]  /*0190*/  @!P1 VIADD R3, R3, 0x1 ;  /* 0x0000000103039836 */ /* 0x000fe20000000000 */
[----:B------:R-:W-:Y:S02]  /*01a0*/  ISETP.NE.AND P1, PT, R0, RZ, PT ;  /* 0x000000ff0000720c */ /* 0x000fe40003f25270 */
[----:B------:R-:W-:Y:S02]  /*01b0*/  ISETP.GE.U32.AND P0, PT, R2, R5, PT ;  /* 0x000000050200720c */ /* 0x000fe40003f06070 */
[----:B------:R-:W-:-:S04]  /*01c0*/  LOP3.LUT R2, R0, R11, RZ, 0x3c, !PT ;  /* 0x0000000b00027212 */ /* 0x000fc800078e3cff */
[----:B------:R-:W-:-:S07]  /*01d0*/  ISETP.GE.AND P2, PT, R2, RZ, PT ;  /* 0x000000ff0200720c */ /* 0x000fce0003f46270 */
[----:B------:R-:W-:-:S06]  /*01e0*/  @P0 VIADD R3, R3, 0x1 ;  /* 0x0000000103030836 */ /* 0x000fcc0000000000 */
[----:B------:R-:W-:Y:S01]  /*01f0*/  @!P2 IMAD.MOV R3, RZ, RZ, -R3 ;  /* 0x000000ffff03a224 */ /* 0x000fe200078e0a03 */
[----:B------:R-:W-:-:S06]  /*0200*/  @!P1 LOP3.LUT R3, RZ, R0, RZ, 0x33, !PT ;  /* 0x00000000ff039212 */ /* 0x000fcc00078e33ff */
[----:B------:R-:W0:Y:S02]  /*0210*/  I2F.F64 R2, R3 ;  /* 0x0000000300027312 */ /* 0x000e240000201c00 */
[----:B0-----:R-:W-:-:S10]  /*0220*/  DADD R4, R2, 1 ;  /* 0x3ff0000002047429 */ /* 0x001fd40000000000 */
[----:B------:R-:W0:Y:S02]  /*0230*/  F2I.F64.TRUNC R4, R4 ;  /* 0x0000000400047311 */ /* 0x000e24000030d100 */
[----:B0-----:R-:W-:-:S05]  /*0240*/  VIMNMX.U32 R7, PT, PT, R4, 0x1, !PT ;  /* 0x0000000104077848 */ /* 0x001fca0007fe0000 */
[----:B------:R-:W-:-:S05]  /*0250*/  IMAD R28, R28, R7, RZ ;  /* 0x000000071c1c7224 */ /* 0x000fca00078e02ff */
[----:B------:R-:W-:-:S04]  /*0260*/  VIADDMNMX R3, R28, R7, R11, PT ;  /* 0x000000071c037246 */ /* 0x000fc8000380010b */
[----:B------:R-:W-:-:S13]  /*0270*/  ISETP.GE.AND P0, PT, R28, R3, PT ;  /* 0x000000031c00720c */ /* 0x000fda0003f06270 */
[----:B------:R-:W-:Y:S05]  /*0280*/  @P0 EXIT ;  /* 0x000000000000094d */ /* 0x000fea0003800000 */
[----:B------:R-:W-:Y:S01]  /*0290*/  IMAD.IADD R0, R3, 0x1, -R28 ;  /* 0x0000000103007824 */ /* 0x000fe200078e0a1c */
[----:B------:R-:W0:Y:S01]  /*02a0*/  LDCU.64 UR4, c[0x0][0x358] ;  /* 0x00006b00ff0477ac */ /* 0x000e220008000a00 */
[----:B------:R-:W-:Y:S01]  /*02b0*/  BSSY.RECONVERGENT B0, `(.L_x_0) ;  /* 0x0000038000007945 */ /* 0x000fe20003800200 */
[----:B------:R-:W-:Y:S02]  /*02c0*/  MOV R2, R28 ;  /* 0x0000001c00027202 */ /* 0x000fe40000000f00 */
[----:B------:R-:W-:Y:S01]  /*02d0*/  LOP3.LUT P0, R0, R0, 0x3, RZ, 0xc0, !PT ;  /* 0x0000000300007812 */ /* 0x000fe2000780c0ff */
[----:B------:R-:W1:-:S12]  /*02e0*/  LDCU UR6, c[0x0][0x3b0] ;  /* 0x00007600ff0677ac */ /* 0x000e580008000800 */
[----:B------:R-:W-:Y:S05]  /*02f0*/  @!P0 BRA `(.L_x_1) ;  /* 0x0000000000cc8947 */ /* 0x000fea0003800000 */
[----:B------:R-:W2:Y:S01]  /*0300*/  LDC R14, c[0x0][0x3b0] ;  /* 0x0000ec00ff0e7b82 */ /* 0x000ea20000000800 */
[----:B------:R-:W-:Y:S02]  /*0310*/  IMAD.MOV R0, RZ, RZ, -R0 ;  /* 0x000000ffff007224 */ /* 0x000fe400078e0a00 */
[----:B------:R-:W-:-:S05]  /*0320*/  IMAD.MOV.U32 R2, RZ, RZ, R28 ;  /* 0x000000ffff027224 */ /* 0x000fca00078e001c */
[----:B------:R-:W3:Y:S08]  /*0330*/  LDC.64 R4, c[0x0][0x3a0] ;  /* 0x0000e800ff047b82 */ /* 0x000ef00000000a00 */
[----:B------:R-:W4:Y:S08]  /*0340*/  LDC.64 R6, c[0x0][0x388] ;  /* 0x0000e200ff067b82 */ /* 0x000f300000000a00 */
[----:B------:R-:W0:Y:S01]  /*0350*/  LDC.64 R8, c[0x0][0x380] ;  /* 0x0000e000ff087b82 */ /* 0x000e220000000a00 */
[----:B--2---:R-:W-:-:S07]  /*0360*/  IMAD.WIDE R14, R14, 0x4, RZ ;  /* 0x000000040e0e7825 */ /* 0x004fce00078e02ff */
[----:B------:R-:W2:Y:S08]  /*0370*/  LDC.64 R10, c[0x0][0x390] ;  /* 0x0000e400ff0a7b82 */ /* 0x000eb00000000a00 */
[----:B---3--:R-:W0:Y:S02]  /*0380*/  LDC.64 R12, c[0x0][0x398] ;  /* 0x0000e600ff0c7b82 */ /* 0x008e240000000a00 */
.L_x_6:
[----:B-1----:R-:W-:Y:S01]  /*0390*/  ISETP.GE.AND P1, PT, R2, UR6, PT ;  /* 0x0000000602007c0c */ /* 0x002fe2000bf26270 */
[----:B------:R-:W-:Y:S01]  /*03a0*/  VIADD R0, R0, 0x1 ;  /* 0x0000000100007836 */ /* 0x000fe20000000000 */
[----:B------:R-:W-:Y:S04]  /*03b0*/  BSSY.RECONVERGENT B1, `(.L_x_2) ;  /* 0x0000025000017945 */ /* 0x000fe80003800200 */
[----:B------:R-:W-:Y:S01]  /*03c0*/  BSSY.RELIABLE B2, `(.L_x_3) ;  /* 0x000001f000027945 */ /* 0x000fe20003800100 */
[----:B0-----:R-:W-:Y:S01]  /*03d0*/  IMAD.WIDE R16, R2, 0x4, R4 ;  /* 0x0000000402107825 */ /* 0x001fe200078e0204 */
[----:B------:R-:W-:-:S03]  /*03e0*/  ISETP.NE.AND P0, PT, R0, RZ, PT ;  /* 0x000000ff0000720c */ /* 0x000fc60003f05270 */
[----:B0-----:R-:W-:-:S04]  /*03f0*/  IMAD.WIDE R18, R2, 0x4, R12 ;  /* 0x0000000402127825 */ /* 0x001fc800078e020c */
[----:B--2---:R-:W-:-:S04]  /*0400*/  IMAD.WIDE R20, R2, 0x4, R10 ;  /* 0x0000000402147825 */ /* 0x004fc800078e020a */
[----:B----4-:R-:W-:Y:S01]  /*0410*/  IMAD.WIDE R22, R2, 0x4, R6 ;  /* 0x0000000402167825 */ /* 0x010fe200078e0206 */
[----:B------:R-:W-:Y:S06]  /*0420*/  @!P1 BRA `(.L_x_4) ;  /* 0x0000000000609947 */ /* 0x000fec0003800000 */
[----:B------:R-:W-:-:S03]  /*0430*/  IMAD.WIDE R24, R2, 0x4, R8 ;  /* 0x0000000402187825 */ /* 0x000fc600078e0208 */
[----:B------:R-:W-:-:S03]  /*0440*/  IADD3 R26, P1, PT, -R14, R24, RZ ;  /* 0x000000180e1a7210 */ /* 0x000fc60007f3e1ff */
[----:B------:R-:W2:Y:S02]  /*0450*/  LDG.E R24, desc[UR4][R24.64] ;  /* 0x0000000418187981 */ /* 0x000ea4000c1e1900 */
[----:B------:R-:W-:-:S06]  /*0460*/  IMAD.X R27, R25, 0x1, ~R15, P1 ;  /* 0x00000001191b7824 */ /* 0x000fcc00008e0e0f */
[----:B------:R-:W2:Y:S02]  /*0470*/  LDG.E R27, desc[UR4][R26.64] ;  /* 0x000000041a1b7981 */ /* 0x000ea4000c1e1900 */
[----:B--2---:R-:W-:-:S13]  /*0480*/  ISETP.NE.AND P1, PT, R24, R27, PT ;  /* 0x0000001b1800720c */ /* 0x004fda0003f25270 */
[----:B------:R-:W-:Y:S05]  /*0490*/  @P1 BRA `(.L_x_4) ;  /* 0x0000000000441947 */ /* 0x000fea0003800000 */
[----:B------:R-:W-:Y:S01]  /*04a0*/  IADD3 R24, P1, PT, -R14, R18, RZ ;  /* 0x000000120e187210 */ /* 0x000fe20007f3e1ff */
[----:B------:R-:W2:Y:S04]  /*04b0*/  LDG.E R26, desc[UR4][R18.64] ;  /* 0x00000004121a7981 */ /* 0x000ea8000c1e1900 */
[----:B------:R-:W-:-:S05]  /*04c0*/  IMAD.X R25, R19, 0x1, ~R15, P1 ;  /* 0x0000000113197824 */ /* 0x000fca00008e0e0f */
[----:B------:R-:W2:Y:S02]  /*04d0*/  LDG.E R27, desc[UR4][R24.64] ;  /* 0x00000004181b7981 */ /* 0x000ea4000c1e1900 */
[----:B--2---:R-:W-:-:S13]  /*04e0*/  ISETP.GT.AND P1, PT, R26, R27, PT ;  /* 0x0000001b1a00720c */ /* 0x004fda0003f24270 */
[----:B------:R-:W-:Y:S05]  /*04f0*/  @!P1 BREAK.RELIABLE B2 ;  /* 0x0000000000029942 */ /* 0x000fea0003800100 */
[----:B------:R-:W-:Y:S05]  /*0500*/  @P1 BRA `(.L_x_4) ;  /* 0x0000000000281947 */ /* 0x000fea0003800000 */
[----:B------:R-:W-:-:S05]  /*0510*/  IADD3 R22, P1, PT, -R14, R22, RZ ;  /* 0x000000160e167210 */ /* 0x000fca0007f3e1ff */
[----:B------:R-:W-:-:S06]  /*0520*/  IMAD.X R23, R23, 0x1, ~R15, P1 ;  /* 0x0000000117177824 */ /* 0x000fcc00008e0e0f */
[----:B------:R-:W2:Y:S01]  /*0530*/  LDG.E R23, desc[UR4][R22.64] ;  /* 0x0000000416177981 */ /* 0x000ea2000c1e1900 */
[----:B------:R-:W0:Y:S01]  /*0540*/  LDC.64 R18, c[0x0][0x3a8] ;  /* 0x0000ea00ff127b82 */ /* 0x000e220000000a00 */
[----:B------:R-:W-:Y:S02]  /*0550*/  IMAD.MOV.U32 R27, RZ, RZ, 0x1 ;  /* 0x00000001ff1b7424 */ /* 0x000fe400078e00ff */
[----:B--2---:R1:W-:Y:S04]  /*0560*/  STG.E desc[UR4][R20.64], R23 ;  /* 0x0000001714007986 */ /* 0x0043e8000c101904 */
[----:B------:R-:W2:Y:S04]  /*0570*/  LDG.E R25, desc[UR4][R24.64] ;  /* 0x0000000418197981 */ /* 0x000ea8000c1e1900 */
[----:B--2---:R1:W-:Y:S04]  /*0580*/  STG.E desc[UR4][R16.64], R25 ;  /* 0x0000001910007986 */ /* 0x0043e8000c101904 */
[----:B0-----:R1:W-:Y:S01]  /*0590*/  STG.E desc[UR4][R18.64], R27 ;  /* 0x0000001b12007986 */ /* 0x0013e2000c101904 */
[----:B------:R-:W-:Y:S05]  /*05a0*/  BRA `(.L_x_5) ;  /* 0x0000000000147947 */ /* 0x000fea0003800000 */
.L_x_4:
[----:B------:R-:W-:Y:S05]  /*05b0*/  BSYNC.RELIABLE B2 ;  /* 0x0000000000027941 */ /* 0x000fea0003800100 */
.L_x_3:
[----:B------:R-:W2:Y:S04]  /*05c0*/  LDG.E R23, desc[UR4][R22.64] ;  /* 0x0000000416177981 */ /* 0x000ea8000c1e1900 */
[----:B--2---:R0:W-:Y:S04]  /*05d0*/  STG.E desc[UR4][R20.64], R23 ;  /* 0x0000001714007986 */ /* 0x0041e8000c101904 */
[----:B------:R-:W2:Y:S04]  /*05e0*/  LDG.E R19, desc[UR4][R18.64] ;  /* 0x0000000412137981 */ /* 0x000ea8000c1e1900 */
[----:B--2---:R0:W-:Y:S02]  /*05f0*/  STG.E desc[UR4][R16.64], R19 ;  /* 0x0000001310007986 */ /* 0x0041e4000c101904 */
.L_x_5:
[----:B------:R-:W-:Y:S05]  /*0600*/  BSYNC.RECONVERGENT B1 ;  /* 0x0000000000017941 */ /* 0x000fea0003800200 */
.L_x_2:
[----:B------:R-:W-:Y:S01]  /*0610*/  VIADD R2, R2, 0x1 ;  /* 0x0000000102027836 */ /* 0x000fe20000000000 */
[----:B------:R-:W-:Y:S06]  /*0620*/  @P0 BRA `(.L_x_6) ;  /* 0xfffffffc00580947 */ /* 0x000fec000383ffff */
.L_x_1:
[----:B01----:R-:W-:Y:S05]  /*0630*/  BSYNC.RECONVERGENT B0 ;  /* 0x0000000000007941 */ /* 0x003fea0003800200 */
.L_x_0:
[----:B------:R-:W-:Y:S05]  /*0640*/  WARPSYNC.ALL ;  /* 0x0000000000007948 */ /* 0x000fea0003800000 */
[----:B------:R-:W-:-:S04]  /*0650*/  IADD3 R0, PT, PT, R28, -R3, RZ ;  /* 0x800000031c007210 */ /* 0x000fc80007ffe0ff */
[----:B------:R-:W-:-:S13]  /*0660*/  ISETP.GT.U32.AND P0, PT, R0, -0x4, PT ;  /* 0xfffffffc0000780c */ /* 0x000fda0003f04070 */
[----:B------:R-:W-:Y:S05]  /*0670*/  @P0 EXIT ;  /* 0x000000000000094d */ /* 0x000fea0003800000 */
[----:B------:R-:W0:Y:S01]  /*0680*/  LDC R13, c[0x0][0x3b0] ;  /* 0x0000ec00ff0d7b82 */ /* 0x000e220000000800 */
[----:B------:R-:W1:Y:S07]  /*0690*/  LDCU UR7, c[0x0][0x3b0] ;  /* 0x00007600ff0777ac */ /* 0x000e6e0008000800 */
[----:B------:R-:W2:Y:S08]  /*06a0*/  LDC.64 R8, c[0x0][0x380] ;  /* 0x0000e000ff087b82 */ /* 0x000eb00000000a00 */
[----:B------:R-:W3:Y:S01]  /*06b0*/  LDC.64 R6, c[0x0][0x388] ;  /* 0x0000e200ff067b82 */ /* 0x000ee20000000a00 */
[----:B-1----:R-:W-:Y:S01]  /*06c0*/  VIADD R0, R2, -UR7 ;  /* 0x8000000702007c36 */ /* 0x002fe20008000000 */
[----:B------:R-:W-:-:S06]  /*06d0*/  USHF.R.S32.HI UR6, URZ, 0x1f, UR7 ;  /* 0x0000001fff067899 */ /* 0x000fcc0008011407 */
[----:B------:R-:W1:Y:S06]  /*06e0*/  LDC.64 R4, c[0x0][0x398] ;  /* 0x0000e600ff047b82 */ /* 0x000e6c0000000a00 */
.L_x_23:
[----:B012---:R-:W4:Y:S01]  /*06f0*/  LDC.64 R14, c[0x0][0x3a0] ;  /* 0x0000e800ff0e7b82 */ /* 0x007f220000000a00 */
[----:B0-----:R-:W-:Y:S01]  /*0700*/  ISETP.GE.AND P0, PT, R2, R13, PT ;  /* 0x0000000d0200720c */ /* 0x001fe20003f06270 */
[----:B------:R-:W-:Y:S04]  /*0710*/  BSSY.RECONVERGENT B1, `(.L_x_7) ;  /* 0x000002a000017945 */ /* 0x000fe80003800200 */
[----:B------:R-:W-:Y:S02]  /*0720*/  BSSY.RELIABLE B0, `(.L_x_8) ;  /* 0x000001e000007945 */ /* 0x000fe40003800100 */
[----:B------:R-:W0:Y:S06]  /*0730*/  LDC.64 R10, c[0x0][0x388] ;  /* 0x0000e200ff0a7b82 */ /* 0x000e2c0000000a00 */
[----:B------:R-:W-:Y:S05]  /*0740*/  @!P0 BRA `(.L_x_9) ;  /* 0x00000000006c8947 */ /* 0x000fea0003800000 */
[----:B------:R-:W5:Y:S02]  /*0750*/  LDC.64 R18, c[0x0][0x380] ;  /* 0x0000e000ff127b82 */ /* 0x000f640000000a00 */
[----:B-----5:R-:W-:-:S04]  /*0760*/  IMAD.WIDE R16, R2, 0x4, R18 ;  /* 0x0000000402107825 */ /* 0x020fc800078e0212 */
[----:B------:R-:W-:Y:S02]  /*0770*/  IMAD.WIDE R18, R0, 0x4, R18 ;  /* 0x0000000400127825 */ /* 0x000fe400078e0212 */
[----:B------:R-:W5:Y:S04]  /*0780*/  LDG.E R16, desc[UR4][R16.64] ;  /* 0x0000000410107981 */ /* 0x000f68000c1e1900 */
[----:B------:R-:W5:Y:S02]  /*0790*/  LDG.E R19, desc[UR4][R18.64] ;  /* 0x0000000412137981 */ /* 0x000f64000c1e1900 */
[----:B-----5:R-:W-:-:S13]  /*07a0*/  ISETP.NE.AND P0, PT, R16, R19, PT ;  /* 0x000000131000720c */ /* 0x020fda0003f05270 */
[----:B------:R-:W-:Y:S05]  /*07b0*/  @P0 BRA `(.L_x_9) ;  /* 0x0000000000500947 */ /* 0x000fea0003800000 */
[----:B------:R-:W5:Y:S02]  /*07c0*/  LDC.64 R16, c[0x0][0x398] ;  /* 0x0000e600ff107b82 */ /* 0x000f640000000a00 */
[----:B-----5:R-:W-:-:S04]  /*07d0*/  IMAD.WIDE R18, R2, 0x4, R16 ;  /* 0x0000000402127825 */ /* 0x020fc800078e0210 */
[----:B------:R-:W-:Y:S02]  /*07e0*/  IMAD.WIDE R16, R0, 0x4, R16 ;  /* 0x0000000400107825 */ /* 0x000fe400078e0210 */
[----:B------:R-:W5:Y:S04]  /*07f0*/  LDG.E R18, desc[UR4][R18.64] ;  /* 0x0000000412127981 */ /* 0x000f68000c1e1900 */
[----:B------:R-:W5:Y:S02]  /*0800*/  LDG.E R21, desc[UR4][R16.64] ;  /* 0x0000000410157981 */ /* 0x000f64000c1e1900 */
[----:B-----5:R-:W-:-:S13]  /*0810*/  ISETP.GT.AND P0, PT, R18, R21, PT ;  /* 0x000000151200720c */ /* 0x020fda0003f04270 */
[----:B------:R-:W-:Y:S05]  /*0820*/  @!P0 BREAK.RELIABLE B0 ;  /* 0x0000000000008942 */ /* 0x000fea0003800100 */
[----:B------:R-:W-:Y:S05]  /*0830*/  @P0 BRA `(.L_x_9) ;  /* 0x0000000000300947 */ /* 0x000fea0003800000 */
[----:B0-----:R-:W-:Y:S02]  /*0840*/  IMAD.WIDE R18, R0, 0x4, R10 ;  /* 0x0000000400127825 */ /* 0x001fe400078e020a */
[----:B------:R-:W0:Y:S04]  /*0850*/  LDC.64 R10, c[0x0][0x390] ;  /* 0x0000e400ff0a7b82 */ /* 0x000e280000000a00 */
[----:B------:R-:W5:Y:S01]  /*0860*/  LDG.E R19, desc[UR4][R18.64] ;  /* 0x0000000412137981 */ /* 0x000f62000c1e1900 */
[----:B0-----:R-:W-:-:S03]  /*0870*/  IMAD.WIDE R10, R2, 0x4, R10 ;  /* 0x00000004020a7825 */ /* 0x001fc600078e020a */
[----:B------:R-:W0:Y:S02]  /*0880*/  LDC.64 R20, c[0x0][0x3a8] ;  /* 0x0000ea00ff147b82 */ /* 0x000e240000000a00 */
[----:B-----5:R0:W-:Y:S04]  /*0890*/  STG.E desc[UR4][R10.64], R19 ;  /* 0x000000130a007986 */ /* 0x0201e8000c101904 */
[----:B------:R-:W5:Y:S01]  /*08a0*/  LDG.E R17, desc[UR4][R16.64] ;  /* 0x0000000410117981 */ /* 0x000f62000c1e1900 */
[----:B----4-:R-:W-:-:S04]  /*08b0*/  IMAD.WIDE R14, R2, 0x4, R14 ;  /* 0x00000004020e7825 */ /* 0x010fc800078e020e */
[----:B------:R-:W-:Y:S01]  /*08c0*/  IMAD.MOV.U32 R23, RZ, RZ, 0x1 ;  /* 0x00000001ff177424 */ /* 0x000fe200078e00ff */
[----:B-----5:R4:W-:Y:S04]  /*08d0*/  STG.E desc[UR4][R14.64], R17 ;  /* 0x000000110e007986 */ /* 0x0209e8000c101904 */
[----:B0-----:R4:W-:Y:S01]  /*08e0*/  STG.E desc[UR4][R20.64], R23 ;  /* 0x0000001714007986 */ /* 0x0019e2000c101904 */
[----:B------:R-:W-:Y:S05]  /*08f0*/  BRA `(.L_x_10) ;  /* 0x00000000002c7947 */ /* 0x000fea0003800000 */
.L_x_9:
[----:B------:R-:W-:Y:S05]  /*0900*/  BSYNC.RELIABLE B0 ;  /* 0x0000000000007941 */ /* 0x000fea0003800100 */
.L_x_8:
[C---:B0-----:R-:W-:Y:S01]  /*0910*/  IMAD.WIDE R16, R2.reuse, 0x4, R10 ;  /* 0x0000000402107825 */ /* 0x041fe200078e020a */
[----:B------:R-:W0:Y:S05]  /*0920*/  LDC.64 R18, c[0x0][0x398] ;  /* 0x0000e600ff127b82 */ /* 0x000e2a0000000a00 */
[----:B------:R-:W5:Y:S03]  /*0930*/  LDG.E R17, desc[UR4][R16.64] ;  /* 0x0000000410117981 */ /* 0x000f66000c1e1900 */
[----:B------:R-:W2:Y:S01]  /*0940*/  LDC.64 R10, c[0x0][0x390] ;  /* 0x0000e400ff0a7b82 */ /* 0x000ea20000000a00 */
[----:B0-----:R-:W-:-:S04]  /*0950*/  IMAD.WIDE R18, R2, 0x4, R18 ;  /* 0x0000000402127825 */ /* 0x001fc800078e0212 */
[----:B--2---:R-:W-:-:S05]  /*0960*/  IMAD.WIDE R10, R2, 0x4, R10 ;  /* 0x00000004020a7825 */ /* 0x004fca00078e020a */
[----:B-----5:R0:W-:Y:S04]  /*0970*/  STG.E desc[UR4][R10.64], R17 ;  /* 0x000000110a007986 */ /* 0x0201e8000c101904 */
[----:B------:R-:W2:Y:S01]  /*0980*/  LDG.E R19, desc[UR4][R18.64] ;  /* 0x0000000412137981 */ /* 0x000ea2000c1e1900 */
[----:B----4-:R-:W-:-:S05]  /*0990*/  IMAD.WIDE R14, R2, 0x4, R14 ;  /* 0x00000004020e7825 */ /* 0x010fca00078e020e */
[----:B--2---:R0:W-:Y:S02]  /*09a0*/  STG.E desc[UR4][R14.64], R19 ;  /* 0x000000130e007986 */ /* 0x0041e4000c101904 */
.L_x_10:
[----:B------:R-:W-:Y:S05]  /*09b0*/  BSYNC.RECONVERGENT B1 ;  /* 0x0000000000017941 */ /* 0x000fea0003800200 */
.L_x_7:
[----:B----4-:R-:W-:Y:S01]  /*09c0*/  SHF.R.S32.HI R23, RZ, 0x1f, R2 ;  /* 0x0000001fff177819 */ /* 0x010fe20000011402 */
[C---:B------:R-:W-:Y:S01]  /*09d0*/  VIADD R12, R2.reuse, 0x1 ;  /* 0x00000001020c7836 */ /* 0x040fe20000000000 */
[-C--:B------:R-:W-:Y:S01]  /*09e0*/  IADD3 R22, P0, PT, R2, -R13.reuse, RZ ;  /* 0x8000000d02167210 */ /* 0x080fe20007f1e0ff */
[----:B------:R-:W-:Y:S04]  /*09f0*/  BSSY.RECONVERGENT B2, `(.L_x_11) ;  /* 0x000002d000027945 */ /* 0x000fe80003800200 */
[----:B------:R-:W-:Y:S01]  /*0a00*/  BSSY.RELIABLE B1, `(.L_x_12) ;  /* 0x0000021000017945 */ /* 0x000fe20003800100 */
[----:B0-----:R-:W-:Y:S01]  /*0a10*/  IADD3.X R17, PT, PT, R23, ~UR6, RZ, P0, !PT ;  /* 0x8000000617117c10 */ /* 0x001fe200087fe4ff */
[----:B------:R-:W-:Y:S01]  /*0a20*/  IMAD.SHL.U32 R21, R22, 0x4, RZ ;  /* 0x0000000416157824 */ /* 0x000fe200078e00ff */
[----:B------:R-:W-:-:S02]  /*0a30*/  ISETP.GE.AND P0, PT, R12, R13, PT ;  /* 0x0000000d0c00720c */ /* 0x000fc40003f06270 */
[----:B------:R-:W-:Y:S02]  /*0a40*/  SHF.L.U64.HI R22, R22, 0x2, R17 ;  /* 0x0000000216167819 */ /* 0x000fe40000010211 */
[C---:B--2---:R-:W-:Y:S02]  /*0a50*/  IADD3 R16, P1, PT, R21.reuse, R8, RZ ;  /* 0x0000000815107210 */ /* 0x044fe40007f3e0ff */
[C---:B-1----:R-:W-:Y:S02]  /*0a60*/  IADD3 R18, P2, PT, R21.reuse, R4, RZ ;  /* 0x0000000415127210 */ /* 0x042fe40007f5e0ff */
[----:B---3--:R-:W-:Y:S01]  /*0a70*/  IADD3 R20, P3, PT, R21, R6, RZ ;  /* 0x0000000615147210 */ /* 0x008fe20007f7e0ff */
[C---:B------:R-:W-:Y:S02]  /*0a80*/  IMAD.X R17, R22.reuse, 0x1, R9, P1 ;  /* 0x0000000116117824 */ /* 0x040fe400008e0609 */
[C---:B------:R-:W-:Y:S02]  /*0a90*/  IMAD.X R19, R22.reuse, 0x1, R5, P2 ;  /* 0x0000000116137824 */ /* 0x040fe400010e0605 */
[----:B------:R-:W-:Y:S01]  /*0aa0*/  IMAD.X R21, R22, 0x1, R7, P3 ;  /* 0x0000000116157824 */ /* 0x000fe200018e0607 */
[----:B------:R-:W-:Y:S07]  /*0ab0*/  @!P0 BRA `(.L_x_13) ;  /* 0x0000000000548947 */ /* 0x000fee0003800000 */
[C---:B------:R-:W-:Y:S01]  /*0ac0*/  LEA R24, P0, R2.reuse, R8, 0x2 ;  /* 0x0000000802187211 */ /* 0x040fe200078010ff */
[----:B------:R-:W2:Y:S03]  /*0ad0*/  LDG.E R27, desc[UR4][R16.64+0x4] ;  /* 0x00000404101b7981 */ /* 0x000ea6000c1e1900 */
[----:B------:R-:W-:-:S05]  /*0ae0*/  LEA.HI.X R25, R2, R9, R23, 0x2, P0 ;  /* 0x0000000902197211 */ /* 0x000fca00000f1417 */
[----:B------:R-:W2:Y:S02]  /*0af0*/  LDG.E R24, desc[UR4][R24.64+0x4] ;  /* 0x0000040418187981 */ /* 0x000ea4000c1e1900 */
[----:B--2---:R-:W-:-:S13]  /*0b00*/  ISETP.NE.AND P0, PT, R24, R27, PT ;  /* 0x0000001b1800720c */ /* 0x004fda0003f05270 */
[----:B------:R-:W-:Y:S05]  /*0b10*/  @P0 BRA `(.L_x_13) ;  /* 0x00000000003c0947 */ /* 0x000fea0003800000 */
[C---:B------:R-:W-:Y:S01]  /*0b20*/  LEA R24, P0, R2.reuse, R4, 0x2 ;  /* 0x0000000402187211 */ /* 0x040fe200078010ff */
[----:B------:R-:W2:Y:S03]  /*0b30*/  LDG.E R27, desc[UR4][R18.64+0x4] ;  /* 0x00000404121b7981 */ /* 0x000ea6000c1e1900 */
[----:B------:R-:W-:-:S05]  /*0b40*/  LEA.HI.X R25, R2, R5, R23, 0x2, P0 ;  /* 0x0000000502197211 */ /* 0x000fca00000f1417 */
[----:B------:R-:W2:Y:S02]  /*0b50*/  LDG.E R24, desc[UR4][R24.64+0x4] ;  /* 0x0000040418187981 */ /* 0x000ea4000c1e1900 */
[----:B--2---:R-:W-:-:S13]  /*0b60*/  ISETP.GT.AND P0, PT, R24, R27, PT ;  /* 0x0000001b1800720c */ /* 0x004fda0003f04270 */
[----:B------:R-:W-:Y:S05]  /*0b70*/  @!P0 BREAK.RELIABLE B1 ;  /* 0x0000000000018942 */ /* 0x000fea0003800100 */
[----:B------:R-:W-:Y:S05]  /*0b80*/  @P0 BRA `(.L_x_13) ;  /* 0x0000000000200947 */ /* 0x000fea0003800000 */
        /* <DEDUP_REMOVED lines=8> */
.L_x_13:
[----:B------:R-:W-:Y:S05]  /*0c10*/  BSYNC.RELIABLE B1 ;  /* 0x0000000000017941 */ /* 0x000fea0003800100 */
.L_x_12:
[C---:B------:R-:W-:Y:S02]  /*0c20*/  SHF.L.U32 R25, R2.reuse, 0x2, RZ ;  /* 0x0000000202197819 */ /* 0x040fe400000006ff */
[----:B------:R-:W-:Y:S02]  /*0c30*/  SHF.L.U64.HI R12, R2, 0x2, R23 ;  /* 0x00000002020c7819 */ /* 0x000fe40000010217 */
[----:B------:R-:W-:-:S05]  /*0c40*/  IADD3 R26, P0, PT, R25, R6, RZ ;  /* 0x00000006191a7210 */ /* 0x000fca0007f1e0ff */
[----:B------:R-:W-:-:S06]  /*0c50*/  IMAD.X R27, R12, 0x1, R7, P0 ;  /* 0x000000010c1b7824 */ /* 0x000fcc00000e0607 */
[----:B------:R-:W2:Y:S01]  /*0c60*/  LDG.E R27, desc[UR4][R26.64+0x4] ;  /* 0x000004041a1b7981 */ /* 0x000ea2000c1e1900 */
[----:B------:R-:W-:-:S05]  /*0c70*/  IADD3 R24, P0, PT, R25, R4, RZ ;  /* 0x0000000419187210 */ /* 0x000fca0007f1e0ff */
[----:B------:R-:W-:Y:S01]  /*0c80*/  IMAD.X R25, R12, 0x1, R5, P0 ;  /* 0x000000010c197824 */ /* 0x000fe200000e0605 */
[----:B--2---:R0:W-:Y:S05]  /*0c90*/  STG.E desc[UR4][R10.64+0x4], R27 ;  /* 0x0000041b0a007986 */ /* 0x0041ea000c101904 */
[----:B------:R-:W2:Y:S04]  /*0ca0*/  LDG.E R25, desc[UR4][R24.64+0x4] ;  /* 0x0000040418197981 */ /* 0x000ea8000c1e1900 */
[----:B--2---:R0:W-:Y:S02]  /*0cb0*/  STG.E desc[UR4][R14.64+0x4], R25 ;  /* 0x000004190e007986 */ /* 0x0041e4000c101904 */
.L_x_14:
[----:B------:R-:W-:Y:S05]  /*0cc0*/  BSYNC.RECONVERGENT B2 ;  /* 0x0000000000027941 */ /* 0x000fea0003800200 */
.L_x_11:
[----:B-1----:R-:W-:Y:S01]  /*0cd0*/  VIADD R12, R2, 0x2 ;  /* 0x00000002020c7836 */ /* 0x002fe20000000000 */
[----:B------:R-:W-:Y:S04]  /*0ce0*/  BSSY.RECONVERGENT B3, `(.L_x_15) ;  /* 0x0000024000037945 */ /* 0x000fe80003800200 */
[----:B------:R-:W-:Y:S01]  /*0cf0*/  BSSY.RELIABLE B2, `(.L_x_16) ;  /* 0x0000018000027945 */ /* 0x000fe20003800100 */
[----:B------:R-:W-:-:S13]  /*0d00*/  ISETP.GE.AND P0, PT, R12, R13, PT ;  /* 0x0000000d0c00720c */ /* 0x000fda0003f06270 */
[----:B------:R-:W-:Y:S05]  /*0d10*/  @!P0 BRA `(.L_x_17) ;  /* 0x0000000000548947 */ /* 0x000fea0003800000 */
[C---:B------:R-:W-:Y:S01]  /*0d20*/  LEA R24, P0, R2.reuse, R8, 0x2 ;  /* 0x0000000802187211 */ /* 0x040fe200078010ff */
[----:B0-----:R-:W2:Y:S03]  /*0d30*/  LDG.E R27, desc[UR4][R16.64+0x8] ;  /* 0x00000804101b7981 */ /* 0x001ea6000c1e1900 */
        /* <DEDUP_REMOVED lines=19> */
.L_x_17:
[----:B------:R-:W-:Y:S05]  /*0e70*/  BSYNC.RELIABLE B2 ;  /* 0x0000000000027941 */ /* 0x000fea0003800100 */
.L_x_16:
[C---:B0-----:R-:W-:Y:S01]  /*0e80*/  IMAD.SHL.U32 R25, R2.reuse, 0x4, RZ ;  /* 0x0000000402197824 */ /* 0x041fe200078e00ff */
[----:B------:R-:W-:-:S04]  /*0e90*/  SHF.L.U64.HI R12, R2, 0x2, R23 ;  /* 0x00000002020c7819 */ /* 0x000fc80000010217 */
        /* <DEDUP_REMOVED lines=8> */
.L_x_18:
[----:B------:R-:W-:Y:S05]  /*0f20*/  BSYNC.RECONVERGENT B3 ;  /* 0x0000000000037941 */ /* 0x000fea0003800200 */
.L_x_15:
[----:B-1----:R-:W-:Y:S01]  /*0f30*/  IADD3 R12, PT, PT, R2, 0x3, RZ ;  /* 0x00000003020c7810 */ /* 0x002fe20007ffe0ff */
[----:B------:R-:W-:Y:S04]  /*0f40*/  BSSY.RECONVERGENT B3, `(.L_x_19) ;  /* 0x0000024000037945 */ /* 0x000fe80003800200 */
[----:B------:R-:W-:Y:S01]  /*0f50*/  BSSY.RELIABLE B4, `(.L_x_20) ;  /* 0x0000018000047945 */ /* 0x000fe20003800100 */
[----:B------:R-:W-:-:S13]  /*0f60*/  ISETP.GE.AND P0, PT, R12, R13, PT ;  /* 0x0000000d0c00720c */ /* 0x000fda0003f06270 */
[----:B------:R-:W-:Y:S05]  /*0f70*/  @!P0 BRA `(.L_x_21) ;  /* 0x0000000000548947 */ /* 0x000fea0003800000 */
[C---:B------:R-:W-:Y:S01]  /*0f80*/  LEA R24, P0, R2.reuse, R8, 0x2 ;  /* 0x0000000802187211 */ /* 0x040fe200078010ff */
[----:B------:R-:W2:Y:S03]  /*0f90*/  LDG.E R17, desc[UR4][R16.64+0xc] ;  /* 0x00000c0410117981 */ /* 0x000ea6000c1e1900 */
[----:B0-----:R-:W-:-:S05]  /*0fa0*/  LEA.HI.X R25, R2, R9, R23, 0x2, P0 ;  /* 0x0000000902197211 */ /* 0x001fca00000f1417 */
        /* <DEDUP_REMOVED lines=18> */
.L_x_21:
[----:B------:R-:W-:Y:S05]  /*10d0*/  BSYNC.RELIABLE B4 ;  /* 0x0000000000047941 */ /* 0x000fea0003800100 */
.L_x_20:
[C---:B------:R-:W-:Y:S01]  /*10e0*/  IMAD.SHL.U32 R19, R2.reuse, 0x4, RZ ;  /* 0x0000000402137824 */ /* 0x040fe200078e00ff */
[----:B------:R-:W-:-:S04]  /*10f0*/  SHF.L.U64.HI R12, R2, 0x2, R23 ;  /* 0x00000002020c7819 */ /* 0x000fc80000010217 */
[----:B------:R-:W-:-:S05]  /*1100*/  IADD3 R16, P0, PT, R19, R6, RZ ;  /* 0x0000000613107210 */ /* 0x000fca0007f1e0ff */
[----:B------:R-:W-:-:S06]  /*1110*/  IMAD.X R17, R12, 0x1, R7, P0 ;  /* 0x000000010c117824 */ /* 0x000fcc00000e0607 */
[----:B------:R-:W2:Y:S01]  /*1120*/  LDG.E R17, desc[UR4][R16.64+0xc] ;  /* 0x00000c0410117981 */ /* 0x000ea2000c1e1900 */
[----:B------:R-:W-:-:S05]  /*1130*/  IADD3 R18, P0, PT, R19, R4, RZ ;  /* 0x0000000413127210 */ /* 0x000fca0007f1e0ff */
[----:B------:R-:W-:Y:S01]  /*1140*/  IMAD.X R19, R12, 0x1, R5, P0 ;  /* 0x000000010c137824 */ /* 0x000fe200000e0605 */
[----:B--2---:R2:W-:Y:S05]  /*1150*/  STG.E desc[UR4][R10.64+0xc], R17 ;  /* 0x00000c110a007986 */ /* 0x0045ea000c101904 */
[----:B------:R-:W3:Y:S04]  /*1160*/  LDG.E R19, desc[UR4][R18.64+0xc] ;  /* 0x00000c0412137981 */ /* 0x000ee8000c1e1900 */
[----:B---3--:R2:W-:Y:S02]  /*1170*/  STG.E desc[UR4][R14.64+0xc], R19 ;  /* 0x00000c130e007986 */ /* 0x0085e4000c101904 */
.L_x_22:
[----:B------:R-:W-:Y:S05]  /*1180*/  BSYNC.RECONVERGENT B3 ;  /* 0x0000000000037941 */ /* 0x000fea0003800200 */
.L_x_19:
[----:B------:R-:W-:Y:S02]  /*1190*/  VIADD R2, R2, 0x4 ;  /* 0x0000000402027836 */ /* 0x000fe40000000000 */
[----:B------:R-:W-:-:S03]  /*11a0*/  VIADD R0, R0, 0x4 ;  /* 0x0000000400007836 */ /* 0x000fc60000000000 */
[----:B------:R-:W-:-:S13]  /*11b0*/  ISETP.NE.AND P0, PT, R2, R3, PT ;  /* 0x000000030200720c */ /* 0x000fda0003f05270 */
[----:B------:R-:W-:Y:S05]  /*11c0*/  @P0 BRA `(.L_x_23) ;  /* 0xfffffff400480947 */ /* 0x000fea000383ffff */
[----:B------:R-:W-:Y:S05]  /*11d0*/  EXIT ;  /* 0x000000000000794d */ /* 0x000fea0003800000 */
.L_x_24:
[----:B------:R-:W-:-:S00]  /*11e0*/  BRA `(.L_x_24) ;  /* 0xfffffffc00fc7947 */ /* 0x000fc0000383ffff */
[----:B------:R-:W-:-:S00]  /*11f0*/  NOP ;  /* 0x0000000000007918 */ /* 0x000fc00000000000 */
        /* <DEDUP_REMOVED lines=8> */
.L_x_25:


//--------------------- .nv.shared.reserved.0     --------------------------
	.section	.nv.shared.reserved.0,"aw",@nobits
	.weak		__nv_reservedSMEM_offset_0_alias
	.size		__nv_reservedSMEM_offset_0_alias, 0, 64
	.other		__nv_reservedSMEM_offset_0_alias,@"STO_CUDA_RESERVED_SHARED STV_DEFAULT"
__nv_reservedSMEM_offset_0_alias:
	.zero		0
	.zero		64


//--------------------- .nv.constant0._Z25strongestNeighborScan_gpuPiS_S_S_S_S_ii --------------------------
	.section	.nv.constant0._Z25strongestNeighborScan_gpuPiS_S_S_S_S_ii,"a",@progbits
	.sectionflags	@""
	.align	4
.nv.constant0._Z25strongestNeighborScan_gpuPiS_S_S_S_S_ii:
	.zero		952


//--------------------- SYMBOLS --------------------------

	.type		.nv.reservedSmem.offset0,@object
	.size		.nv.reservedSmem.offset0,0x4
